//
// Generated by NVIDIA NVVM Compiler
//
// Compiler Build ID: CL-36424714
// Cuda compilation tools, release 13.0, V13.0.88
// Based on NVVM 20.0.0
//

.version 9.0
.target sm_100
.address_size 64

	// .globl	_Z13cuda_dijkstraPPiS0_
.extern .func  (.param .b32 func_retval0) vprintf
(
	.param .b64 vprintf_param_0,
	.param .b64 vprintf_param_1
)
;
.global .align 1 .b8 $str[26] = {67, 117, 100, 97, 32, 124, 32, 78, 111, 100, 101, 32, 37, 100, 32, 111, 117, 116, 32, 111, 102, 32, 37, 100, 10};

.visible .entry _Z13cuda_dijkstraPPiS0_(
	.param .u64 .ptr .align 1 _Z13cuda_dijkstraPPiS0__param_0,
	.param .u64 .ptr .align 1 _Z13cuda_dijkstraPPiS0__param_1
)
{
	.local .align 8 .b8 	__local_depot0[512];
	.reg .b64 	%SP;
	.reg .b64 	%SPL;
	.reg .pred 	%p<31>;
	.reg .b16 	%rs<10>;
	.reg .b32 	%r<85>;
	.reg .b64 	%rd<50>;

	mov.u64 	%SPL, __local_depot0;
	cvta.local.u64 	%SP, %SPL;
	ld.param.u64 	%rd17, [_Z13cuda_dijkstraPPiS0__param_0];
	ld.param.u64 	%rd18, [_Z13cuda_dijkstraPPiS0__param_1];
	add.u64 	%rd1, %SPL, 0;
	mov.u32 	%r44, %ctaid.x;
	mov.u32 	%r1, %ntid.x;
	mov.u32 	%r45, %tid.x;
	mad.lo.s32 	%r70, %r44, %r1, %r45;
	setp.gt.s32 	%p1, %r70, 499;
	@%p1 bra 	$L__BB0_39;
	mov.u32 	%r46, %nctaid.x;
	mul.lo.s32 	%r3, %r1, %r46;
	add.u64 	%rd20, %SP, 504;
	add.u64 	%rd2, %SPL, 504;
	cvta.to.global.u64 	%rd3, %rd18;
	cvta.to.global.u64 	%rd4, %rd17;
$L__BB0_2:
	mul.wide.s32 	%rd21, %r70, 8;
	add.s64 	%rd22, %rd3, %rd21;
	ld.global.u64 	%rd5, [%rd22];
	add.s64 	%rd48, %rd5, 8;
	mov.b32 	%r71, 0;
	mov.u64 	%rd49, %rd1;
$L__BB0_3:
	mov.b32 	%r48, 2147483647;
	st.u32 	[%rd48+-8], %r48;
	st.u32 	[%rd48+-4], %r48;
	st.u32 	[%rd48], %r48;
	st.u32 	[%rd48+4], %r48;
	mov.b32 	%r49, 0;
	st.local.u32 	[%rd49], %r49;
	add.s32 	%r71, %r71, 16;
	add.s64 	%rd49, %rd49, 4;
	add.s64 	%rd48, %rd48, 16;
	setp.ne.s32 	%p2, %r71, 2000;
	@%p2 bra 	$L__BB0_3;
	mul.wide.s32 	%rd23, %r70, 4;
	add.s64 	%rd24, %rd5, %rd23;
	mov.b32 	%r72, 0;
	st.u32 	[%rd24], %r72;
$L__BB0_5:
	mov.b32 	%r76, 2147483647;
	mov.b32 	%r73, 0;
$L__BB0_6:
	cvt.u64.u32 	%rd25, %r73;
	add.s64 	%rd11, %rd1, %rd25;
	ld.local.u8 	%rs1, [%rd11];
	setp.ne.s16 	%p3, %rs1, 0;
	mul.wide.u32 	%rd26, %r73, 4;
	add.s64 	%rd12, %rd5, %rd26;
	@%p3 bra 	$L__BB0_8;
	ld.u32 	%r54, [%rd12];
	setp.gt.s32 	%p4, %r54, %r76;
	min.s32 	%r76, %r54, %r76;
	selp.b32 	%r77, %r77, %r73, %p4;
$L__BB0_8:
	ld.local.u8 	%rs2, [%rd11+1];
	setp.ne.s16 	%p5, %rs2, 0;
	@%p5 bra 	$L__BB0_10;
	add.s32 	%r55, %r73, 1;
	ld.u32 	%r56, [%rd12+4];
	setp.gt.s32 	%p6, %r56, %r76;
	min.s32 	%r76, %r56, %r76;
	selp.b32 	%r77, %r77, %r55, %p6;
$L__BB0_10:
	ld.local.u8 	%rs3, [%rd11+2];
	setp.ne.s16 	%p7, %rs3, 0;
	@%p7 bra 	$L__BB0_12;
	add.s32 	%r57, %r73, 2;
	ld.u32 	%r58, [%rd12+8];
	setp.gt.s32 	%p8, %r58, %r76;
	min.s32 	%r76, %r58, %r76;
	selp.b32 	%r77, %r77, %r57, %p8;
$L__BB0_12:
	ld.local.u8 	%rs4, [%rd11+3];
	setp.ne.s16 	%p9, %rs4, 0;
	@%p9 bra 	$L__BB0_14;
	add.s32 	%r59, %r73, 3;
	ld.u32 	%r60, [%rd12+12];
	setp.gt.s32 	%p10, %r60, %r76;
	min.s32 	%r76, %r60, %r76;
	selp.b32 	%r77, %r77, %r59, %p10;
$L__BB0_14:
	add.s32 	%r73, %r73, 4;
	setp.ne.s32 	%p11, %r73, 500;
	@%p11 bra 	$L__BB0_6;
	cvt.s64.s32 	%rd27, %r77;
	add.s64 	%rd28, %rd1, %rd27;
	mov.b16 	%rs5, 1;
	st.local.u8 	[%rd28], %rs5;
	mul.wide.s32 	%rd29, %r77, 8;
	add.s64 	%rd13, %rd4, %rd29;
	mul.wide.s32 	%rd30, %r77, 4;
	add.s64 	%rd14, %rd5, %rd30;
	mov.b32 	%r84, 0;
$L__BB0_16:
	cvt.u64.u32 	%rd31, %r84;
	add.s64 	%rd15, %rd1, %rd31;
	ld.local.u8 	%rs6, [%rd15];
	setp.ne.s16 	%p12, %rs6, 0;
	mul.wide.u32 	%rd32, %r84, 4;
	add.s64 	%rd16, %rd5, %rd32;
	@%p12 bra 	$L__BB0_21;
	ld.global.u64 	%rd33, [%rd13];
	add.s64 	%rd35, %rd33, %rd32;
	ld.u32 	%r29, [%rd35];
	setp.eq.s32 	%p13, %r29, 0;
	@%p13 bra 	$L__BB0_21;
	ld.u32 	%r30, [%rd14];
	setp.eq.s32 	%p14, %r30, 2147483647;
	@%p14 bra 	$L__BB0_21;
	add.s32 	%r31, %r29, %r30;
	ld.u32 	%r62, [%rd16];
	setp.ge.s32 	%p15, %r31, %r62;
	@%p15 bra 	$L__BB0_21;
	st.u32 	[%rd16], %r31;
$L__BB0_21:
	ld.local.u8 	%rs7, [%rd15+1];
	setp.ne.s16 	%p16, %rs7, 0;
	@%p16 bra 	$L__BB0_26;
	ld.global.u64 	%rd36, [%rd13];
	add.s64 	%rd38, %rd36, %rd32;
	ld.u32 	%r32, [%rd38+4];
	setp.eq.s32 	%p17, %r32, 0;
	@%p17 bra 	$L__BB0_26;
	ld.u32 	%r33, [%rd14];
	setp.eq.s32 	%p18, %r33, 2147483647;
	@%p18 bra 	$L__BB0_26;
	add.s32 	%r34, %r32, %r33;
	ld.u32 	%r63, [%rd16+4];
	setp.ge.s32 	%p19, %r34, %r63;
	@%p19 bra 	$L__BB0_26;
	st.u32 	[%rd16+4], %r34;
$L__BB0_26:
	ld.local.u8 	%rs8, [%rd15+2];
	setp.ne.s16 	%p20, %rs8, 0;
	@%p20 bra 	$L__BB0_31;
	ld.global.u64 	%rd39, [%rd13];
	add.s64 	%rd41, %rd39, %rd32;
	ld.u32 	%r35, [%rd41+8];
	setp.eq.s32 	%p21, %r35, 0;
	@%p21 bra 	$L__BB0_31;
	ld.u32 	%r36, [%rd14];
	setp.eq.s32 	%p22, %r36, 2147483647;
	@%p22 bra 	$L__BB0_31;
	add.s32 	%r37, %r35, %r36;
	ld.u32 	%r64, [%rd16+8];
	setp.ge.s32 	%p23, %r37, %r64;
	@%p23 bra 	$L__BB0_31;
	st.u32 	[%rd16+8], %r37;
$L__BB0_31:
	ld.local.u8 	%rs9, [%rd15+3];
	setp.ne.s16 	%p24, %rs9, 0;
	@%p24 bra 	$L__BB0_36;
	ld.global.u64 	%rd42, [%rd13];
	add.s64 	%rd44, %rd42, %rd32;
	ld.u32 	%r38, [%rd44+12];
	setp.eq.s32 	%p25, %r38, 0;
	@%p25 bra 	$L__BB0_36;
	ld.u32 	%r39, [%rd14];
	setp.eq.s32 	%p26, %r39, 2147483647;
	@%p26 bra 	$L__BB0_36;
	add.s32 	%r40, %r38, %r39;
	ld.u32 	%r65, [%rd16+12];
	setp.ge.s32 	%p27, %r40, %r65;
	@%p27 bra 	$L__BB0_36;
	st.u32 	[%rd16+12], %r40;
$L__BB0_36:
	add.s32 	%r84, %r84, 4;
	setp.ne.s32 	%p28, %r84, 500;
	@%p28 bra 	$L__BB0_16;
	add.s32 	%r72, %r72, 1;
	setp.ne.s32 	%p29, %r72, 499;
	@%p29 bra 	$L__BB0_5;
	add.s32 	%r66, %r70, 1;
	mov.b32 	%r67, 500;
	st.local.v2.u32 	[%rd2], {%r66, %r67};
	mov.u64 	%rd45, $str;
	cvta.global.u64 	%rd46, %rd45;
	{ // callseq 0, 0
	.param .b64 param0;
	st.param.b64 	[param0], %rd46;
	.param .b64 param1;
	st.param.b64 	[param1], %rd20;
	.param .b32 retval0;
	call.uni (retval0), 
	vprintf, 
	(
	param0, 
	param1
	);
	ld.param.b32 	%r68, [retval0];
	} // callseq 0
	add.s32 	%r70, %r70, %r3;
	setp.lt.s32 	%p30, %r70, 500;
	@%p30 bra 	$L__BB0_2;
$L__BB0_39:
	ret;

}


// ===== COMPILED SASS (sm_100) =====

	.target	sm_100

	.elftype	@"ET_EXEC"


//--------------------- .note.nv.tkinfo           --------------------------
	.section	.note.nv.tkinfo,"",@"SHT_NOTE"
	.sectionflags	@"SHF_NOTE_NV_TKINFO"
	.tkinfo
        /*0018*/ 	.word	0x00000002
        /*0030*/ 	.string	""
        /*0030*/ 	.string	"ptxas"
        /*0030*/ 	.string	"Cuda compilation tools, release 13.0, V13.0.88"
        /*0030*/ 	.string	"Build cuda_13.0.r13.0/compiler.36424714_0"
        /*0030*/ 	.string	"-arch sm_100 -m 64 "



//--------------------- .note.nv.cuinfo           --------------------------
	.section	.note.nv.cuinfo,"",@"SHT_NOTE"
	.sectionflags	@"SHF_NOTE_NV_CUINFO"
        /*0018*/ 	.short	0x0002
        /*001a*/ 	.short	0x0064
        /*001c*/ 	.short	0x0082
	.zero		2


//--------------------- .nv.info                  --------------------------
	.section	.nv.info,"",@"SHT_CUDA_INFO"
	.align	4


	//----- nvinfo : EIATTR_REGCOUNT
	.align		4
        /*0000*/ 	.byte	0x04, 0x2f
        /*0002*/ 	.short	(.L_2 - .L_1)
	.align		4
.L_1:
        /*0004*/ 	.word	index@(_Z13cuda_dijkstraPPiS0_)
        /*0008*/ 	.word	0x00000018


	//----- nvinfo : EIATTR_FRAME_SIZE
	.align		4
.L_2:
        /*000c*/ 	.byte	0x04, 0x11
        /*000e*/ 	.short	(.L_4 - .L_3)
	.align		4
.L_3:
        /*0010*/ 	.word	index@(_Z13cuda_dijkstraPPiS0_)
        /*0014*/ 	.word	0x00000200


	//----- nvinfo : EIATTR_MIN_STACK_SIZE
	.align		4
.L_4:
        /*0018*/ 	.byte	0x04, 0x12
        /*001a*/ 	.short	(.L_6 - .L_5)
	.align		4
.L_5:
        /*001c*/ 	.word	index@(_Z13cuda_dijkstraPPiS0_)
        /*0020*/ 	.word	0x00000200
.L_6:


//--------------------- .nv.compat                --------------------------
	.section	.nv.compat,"",@"SHT_CUDA_COMPAT_INFO"
	.align	4
        /*0000*/ 	.byte	0x02, 0x09, 0x00, 0x00, 0x02, 0x02, 0x01, 0x00, 0x02, 0x05, 0x05, 0x00, 0x03, 0x07, 0x01, 0x01
        /*0010*/ 	.byte	0x02, 0x03, 0x00, 0x00, 0x02, 0x06, 0x01, 0x00, 0x04, 0x0b, 0x08, 0x00, 0x09, 0x00, 0x00, 0x00
        /*0020*/ 	.byte	0x00, 0x00, 0x00, 0x00


//--------------------- .nv.info._Z13cuda_dijkstraPPiS0_ --------------------------
	.section	.nv.info._Z13cuda_dijkstraPPiS0_,"",@"SHT_CUDA_INFO"
	.sectionflags	@""
	.align	4


	//----- nvinfo : EIATTR_CUDA_API_VERSION
	.align		4
        /*0000*/ 	.byte	0x04, 0x37
        /*0002*/ 	.short	(.L_8 - .L_7)
.L_7:
        /*0004*/ 	.word	0x00000082


	//----- nvinfo : EIATTR_KPARAM_INFO
	.align		4
.L_8:
        /*0008*/ 	.byte	0x04, 0x17
        /*000a*/ 	.short	(.L_10 - .L_9)
.L_9:
        /*000c*/ 	.word	0x00000000
        /*0010*/ 	.short	0x0001
        /*0012*/ 	.short	0x0008
        /*0014*/ 	.byte	0x00, 0xf5, 0x21, 0x00


	//----- nvinfo : EIATTR_KPARAM_INFO
	.align		4
.L_10:
        /*0018*/ 	.byte	0x04, 0x17
        /*001a*/ 	.short	(.L_12 - .L_11)
.L_11:
        /*001c*/ 	.word	0x00000000
        /*0020*/ 	.short	0x0000
        /*0022*/ 	.short	0x0000
        /*0024*/ 	.byte	0x00, 0xf5, 0x21, 0x00


	//----- nvinfo : EIATTR_SPARSE_MMA_MASK
	.align		4
.L_12:
        /*0028*/ 	.byte	0x03, 0x50
        /*002a*/ 	.short	0x0000


	//----- nvinfo : EIATTR_MAXREG_COUNT
	.align		4
        /*002c*/ 	.byte	0x03, 0x1b
        /*002e*/ 	.short	0x00ff


	//----- nvinfo : EIATTR_EXTERNS
	.align		4
        /*0030*/ 	.byte	0x04, 0x0f
        /*0032*/ 	.short	(.L_14 - .L_13)


	//   ....[0]....
	.align		4
.L_13:
        /*0034*/ 	.word	index@(vprintf)


	//----- nvinfo : EIATTR_MERCURY_ISA_VERSION
	.align		4
.L_14:
        /*0038*/ 	.byte	0x03, 0x5f
        /*003a*/ 	.short	0x0101


	//----- nvinfo : EIATTR_VRC_CTA_INIT_COUNT
	.align		4
        /*003c*/ 	.byte	0x02, 0x4a
	.zero		1
	.zero		1


	//----- nvinfo : EIATTR_SYSCALL_OFFSETS
	.align		4
        /*0040*/ 	.byte	0x04, 0x46
        /*0042*/ 	.short	(.L_16 - .L_15)


	//   ....[0]....
.L_15:
        /*0044*/ 	.word	0x000014b0


	//----- nvinfo : EIATTR_EXIT_INSTR_OFFSETS
	.align		4
.L_16:
        /*0048*/ 	.byte	0x04, 0x1c
        /*004a*/ 	.short	(.L_18 - .L_17)


	//   ....[0]....
.L_17:
        /*004c*/ 	.word	0x00000080


	//   ....[1]....
        /*0050*/ 	.word	0x000014f0


	//----- nvinfo : EIATTR_CRS_STACK_SIZE
	.align		4
.L_18:
        /*0054*/ 	.byte	0x04, 0x1e
        /*0056*/ 	.short	(.L_20 - .L_19)
.L_19:
        /*0058*/ 	.word	0x00000000


	//----- nvinfo : EIATTR_CBANK_PARAM_SIZE
	.align		4
.L_20:
        /*005c*/ 	.byte	0x03, 0x19
        /*005e*/ 	.short	0x0010


	//----- nvinfo : EIATTR_PARAM_CBANK
	.align		4
        /*0060*/ 	.byte	0x04, 0x0a
        /*0062*/ 	.short	(.L_22 - .L_21)
	.align		4
.L_21:
        /*0064*/ 	.word	index@(.nv.constant0._Z13cuda_dijkstraPPiS0_)
        /*0068*/ 	.short	0x0380
        /*006a*/ 	.short	0x0010


	//----- nvinfo : EIATTR_SW_WAR
	.align		4
.L_22:
        /*006c*/ 	.byte	0x04, 0x36
        /*006e*/ 	.short	(.L_24 - .L_23)
.L_23:
        /*0070*/ 	.word	0x00000008
.L_24:


//--------------------- .nv.callgraph             --------------------------
	.section	.nv.callgraph,"",@"SHT_CUDA_CALLGRAPH"
	.align	4
	.sectionentsize	8
	.align		4
        /*0000*/ 	.word	0x00000000
	.align		4
        /*0004*/ 	.word	0xffffffff
	.align		4
        /*0008*/ 	.word	index@(_Z13cuda_dijkstraPPiS0_)
	.align		4
        /*000c*/ 	.word	index@(vprintf)
	.align		4
        /*0010*/ 	.word	0x00000000
	.align		4
        /*0014*/ 	.word	0xfffffffe
	.align		4
        /*0018*/ 	.word	0x00000000
	.align		4
        /*001c*/ 	.word	0xfffffffd
	.align		4
        /*0020*/ 	.word	0x00000000
	.align		4
        /*0024*/ 	.word	0xfffffffc


//--------------------- .nv.constant4             --------------------------
	.section	.nv.constant4,"a",@progbits
	.align	8
	.align		8
.nv.constant4:
        /*0000*/ 	.dword	vprintf
	.align		8
        /*0008*/ 	.dword	$str


//--------------------- .text._Z13cuda_dijkstraPPiS0_ --------------------------
	.section	.text._Z13cuda_dijkstraPPiS0_,"ax",@progbits
	.align	128
        .global         _Z13cuda_dijkstraPPiS0_
        .type           _Z13cuda_dijkstraPPiS0_,@function
        .size           _Z13cuda_dijkstraPPiS0_,(.L_x_19 - _Z13cuda_dijkstraPPiS0_)
        .other          _Z13cuda_dijkstraPPiS0_,@"STO_CUDA_ENTRY STV_DEFAULT"
_Z13cuda_dijkstraPPiS0_:
.text._Z13cuda_dijkstraPPiS0_:
[----:B------:R-:W0:Y:S01]  /*0000*/  LDC R1, c[0x0][0x37c] ;  /* 0x0000df00ff017b82 */ /* 0x000e220000000800 */
[----:B------:R-:W1:Y:S01]  /*0010*/  S2R R19, SR_TID.X ;  /* 0x0000000000137919 */ /* 0x000e620000002100 */
[----:B------:R-:W2:Y:S06]  /*0020*/  LDCU UR4, c[0x0][0x2fc] ;  /* 0x00005f80ff0477ac */ /* 0x000eac0008000800 */
[----:B------:R-:W1:Y:S01]  /*0030*/  S2UR UR5, SR_CTAID.X ;  /* 0x00000000000579c3 */ /* 0x000e620000002500 */
[----:B0-----:R-:W-:-:S07]  /*0040*/  VIADD R1, R1, 0xfffffe00 ;  /* 0xfffffe0001017836 */ /* 0x001fce0000000000 */
[----:B------:R-:W1:Y:S02]  /*0050*/  LDC R18, c[0x0][0x360] ;  /* 0x0000d800ff127b82 */ /* 0x000e640000000800 */
[----:B-1----:R-:W-:-:S05]  /*0060*/  IMAD R19, R18, UR5, R19 ;  /* 0x0000000512137c24 */ /* 0x002fca000f8e0213 */
[----:B------:R-:W-:-:S13]  /*0070*/  ISETP.GT.AND P0, PT, R19, 0x1f3, PT ;  /* 0x000001f31300780c */ /* 0x000fda0003f04270 */
[----:B--2---:R-:W-:Y:S05]  /*0080*/  @P0 EXIT ;  /* 0x000000000000094d */ /* 0x004fea0003800000 */
[----:B------:R-:W0:Y:S01]  /*0090*/  LDC R0, c[0x0][0x2f8] ;  /* 0x0000be00ff007b82 */ /* 0x000e220000000800 */
[----:B------:R-:W1:Y:S01]  /*00a0*/  LDCU UR5, c[0x0][0x370] ;  /* 0x00006e00ff0577ac */ /* 0x000e620008000800 */
[----:B------:R-:W2:Y:S01]  /*00b0*/  LDCU.64 UR36, c[0x0][0x358] ;  /* 0x00006b00ff2477ac */ /* 0x000ea20008000a00 */
[----:B-1----:R-:W-:Y:S01]  /*00c0*/  IMAD R18, R18, UR5, RZ ;  /* 0x0000000512127c24 */ /* 0x002fe2000f8e02ff */
[----:B0-----:R-:W-:-:S04]  /*00d0*/  IADD3 R17, P0, P1, R1, 0x1f8, R0 ;  /* 0x000001f801117810 */ /* 0x001fc8000791e000 */
[----:B--2---:R-:W-:-:S09]  /*00e0*/  IADD3.X R16, PT, PT, RZ, UR4, RZ, P0, P1 ;  /* 0x00000004ff107c10 */ /* 0x004fd200087e24ff */
.L_x_17:
[----:B------:R-:W0:Y:S02]  /*00f0*/  LDC.64 R6, c[0x0][0x388] ;  /* 0x0000e200ff067b82 */ /* 0x000e240000000a00 */
[----:B0-----:R-:W-:-:S06]  /*0100*/  IMAD.WIDE R6, R19, 0x8, R6 ;  /* 0x0000000813067825 */ /* 0x001fcc00078e0206 */
[----:B------:R-:W2:Y:S01]  /*0110*/  LDG.E.64 R6, desc[UR36][R6.64] ;  /* 0x0000002406067981 */ /* 0x000ea2000c1e1b00 */
[----:B------:R-:W-:Y:S01]  /*0120*/  IMAD.MOV.U32 R11, RZ, RZ, 0x7fffffff ;  /* 0x7fffffffff0b7424 */ /* 0x000fe200078e00ff */
[----:B------:R-:W-:Y:S01]  /*0130*/  BSSY.RECONVERGENT B0, `(.L_x_0) ;  /* 0x00000ad000007945 */ /* 0x000fe20003800200 */
[----:B------:R-:W-:Y:S02]  /*0140*/  VIADD R3, R1, 0x4 ;  /* 0x0000000401037836 */ /* 0x000fe40000000000 */
[----:B------:R-:W-:Y:S01]  /*0150*/  IMAD.MOV.U32 R0, RZ, RZ, 0x10 ;  /* 0x00000010ff007424 */ /* 0x000fe200078e00ff */
[----:B--2---:R0:W-:Y:S01]  /*0160*/  ST.E desc[UR36][R6.64], R11 ;  /* 0x0000000b06007985 */ /* 0x0041e2000c101924 */
[----:B------:R-:W-:-:S03]  /*0170*/  IADD3 R4, P0, PT, R6, 0x18, RZ ;  /* 0x0000001806047810 */ /* 0x000fc60007f1e0ff */
[----:B------:R0:W-:Y:S02]  /*0180*/  ST.E desc[UR36][R6.64+0x4], R11 ;  /* 0x0000040b06007985 */ /* 0x0001e4000c101924 */
[----:B------:R-:W-:Y:S02]  /*0190*/  IMAD.X R5, RZ, RZ, R7, P0 ;  /* 0x000000ffff057224 */ /* 0x000fe400000e0607 */
[----:B------:R0:W-:Y:S04]  /*01a0*/  ST.E desc[UR36][R6.64+0x8], R11 ;  /* 0x0000080b06007985 */ /* 0x0001e8000c101924 */
[----:B------:R0:W-:Y:S04]  /*01b0*/  ST.E desc[UR36][R6.64+0xc], R11 ;  /* 0x00000c0b06007985 */ /* 0x0001e8000c101924 */
[----:B------:R0:W-:Y:S02]  /*01c0*/  STL [R1], RZ ;  /* 0x000000ff01007387 */ /* 0x0001e40000100800 */
.L_x_1:
[----:B------:R-:W-:Y:S02]  /*01d0*/  IMAD.MOV.U32 R8, RZ, RZ, R4 ;  /* 0x000000ffff087224 */ /* 0x000fe400078e0004 */
[----:B------:R-:W-:Y:S02]  /*01e0*/  IMAD.MOV.U32 R9, RZ, RZ, R5 ;  /* 0x000000ffff097224 */ /* 0x000fe400078e0005 */
[----:B------:R-:W-:Y:S01]  /*01f0*/  VIADD R0, R0, 0x1f0 ;  /* 0x000001f000007836 */ /* 0x000fe20000000000 */
[----:B------:R-:W-:Y:S02]  /*0200*/  IADD3 R4, P1, PT, R8, 0x1f0, RZ ;  /* 0x000001f008047810 */ /* 0x000fe40007f3e0ff */
[----:B------:R-:W-:Y:S02]  /*0210*/  ST.E desc[UR36][R8.64+-0x8], R11 ;  /* 0xfffff80b08007985 */ /* 0x000fe4000c101924 */
[----:B------:R-:W-:Y:S01]  /*0220*/  ISETP.NE.AND P0, PT, R0, 0x7d0, PT ;  /* 0x000007d00000780c */ /* 0x000fe20003f05270 */
[----:B------:R-:W-:Y:S01]  /*0230*/  IMAD.X R5, RZ, RZ, R9, P1 ;  /* 0x000000ffff057224 */ /* 0x000fe200008e0609 */
[----:B------:R-:W-:Y:S04]  /*0240*/  ST.E desc[UR36][R8.64+-0x4], R11 ;  /* 0xfffffc0b08007985 */ /* 0x000fe8000c101924 */
[----:B------:R-:W-:Y:S04]  /*0250*/  ST.E desc[UR36][R8.64], R11 ;  /* 0x0000000b08007985 */ /* 0x000fe8000c101924 */
[----:B------:R-:W-:Y:S04]  /*0260*/  ST.E desc[UR36][R8.64+0x4], R11 ;  /* 0x0000040b08007985 */ /* 0x000fe8000c101924 */
[----:B------:R-:W-:Y:S04]  /*0270*/  STL [R3], RZ ;  /* 0x000000ff03007387 */ /* 0x000fe80000100800 */
[----:B------:R-:W-:Y:S04]  /*0280*/  ST.E desc[UR36][R8.64+0x8], R11 ;  /* 0x0000080b08007985 */ /* 0x000fe8000c101924 */
[----:B------:R-:W-:Y:S04]  /*0290*/  ST.E desc[UR36][R8.64+0xc], R11 ;  /* 0x00000c0b08007985 */ /* 0x000fe8000c101924 */
[----:B------:R-:W-:Y:S04]  /*02a0*/  ST.E desc[UR36][R8.64+0x10], R11 ;  /* 0x0000100b08007985 */ /* 0x000fe8000c101924 */
[----:B------:R-:W-:Y:S04]  /*02b0*/  ST.E desc[UR36][R8.64+0x14], R11 ;  /* 0x0000140b08007985 */ /* 0x000fe8000c101924 */
[----:B------:R-:W-:Y:S04]  /*02c0*/  STL [R3+0x4], RZ ;  /* 0x000004ff03007387 */ /* 0x000fe80000100800 */
        /* <DEDUP_REMOVED lines=144> */
[----:B------:R1:W-:Y:S02]  /*0bd0*/  STL [R3+0x78], RZ ;  /* 0x000078ff03007387 */ /* 0x0003e40000100800 */
[----:B-1----:R-:W-:Y:S01]  /*0be0*/  VIADD R3, R3, 0x7c ;  /* 0x0000007c03037836 */ /* 0x002fe20000000000 */
[----:B------:R-:W-:Y:S06]  /*0bf0*/  @P0 BRA `(.L_x_1) ;  /* 0xfffffff400740947 */ /* 0x000fec000383ffff */
[----:B------:R-:W-:Y:S05]  /*0c00*/  BSYNC.RECONVERGENT B0 ;  /* 0x0000000000007941 */ /* 0x000fea0003800200 */
.L_x_0:
[----:B------:R-:W-:Y:S01]  /*0c10*/  IMAD.WIDE R4, R19, 0x4, R6 ;  /* 0x0000000413047825 */ /* 0x000fe200078e0206 */
[----:B------:R-:W-:Y:S03]  /*0c20*/  BSSY.RECONVERGENT B0, `(.L_x_2) ;  /* 0x000007d000007945 */ /* 0x000fe60003800200 */
[----:B------:R-:W-:Y:S01]  /*0c30*/  IMAD.MOV.U32 R3, RZ, RZ, RZ ;  /* 0x000000ffff037224 */ /* 0x000fe200078e00ff */
[----:B------:R1:W-:Y:S06]  /*0c40*/  ST.E desc[UR36][R4.64], RZ ;  /* 0x000000ff04007985 */ /* 0x0003ec000c101924 */
.L_x_15:
[----:B------:R-:W-:Y:S01]  /*0c50*/  VIADD R3, R3, 0x1 ;  /* 0x0000000103037836 */ /* 0x000fe20000000000 */
[----:B------:R-:W-:Y:S01]  /*0c60*/  BSSY.RECONVERGENT B1, `(.L_x_3) ;  /* 0x0000024000017945 */ /* 0x000fe20003800200 */
[----:B------:R-:W-:Y:S01]  /*0c70*/  MOV R8, 0x7fffffff ;  /* 0x7fffffff00087802 */ /* 0x000fe20000000f00 */
[----:B------:R-:W-:Y:S02]  /*0c80*/  IMAD.MOV.U32 R0, RZ, RZ, RZ ;  /* 0x000000ffff007224 */ /* 0x000fe400078e00ff */
[----:B0123--:R-:W-:-:S13]  /*0c90*/  ISETP.NE.AND P0, PT, R3, 0x1f3, PT ;  /* 0x000001f30300780c */ /* 0x00ffda0003f05270 */
.L_x_4:
[----:B------:R-:W-:-:S05]  /*0ca0*/  IMAD.IADD R12, R1, 0x1, R0 ;  /* 0x00000001010c7824 */ /* 0x000fca00078e0200 */
[----:B-1----:R-:W2:Y:S04]  /*0cb0*/  LDL.U8 R5, [R12] ;  /* 0x000000000c057983 */ /* 0x002ea80000100000 */
[----:B------:R-:W3:Y:S04]  /*0cc0*/  LDL.U8 R4, [R12+0x1] ;  /* 0x000001000c047983 */ /* 0x000ee80000100000 */
[----:B------:R-:W4:Y:S04]  /*0cd0*/  LDL.U8 R9, [R12+0x2] ;  /* 0x000002000c097983 */ /* 0x000f280000100000 */
[----:B------:R-:W5:Y:S01]  /*0ce0*/  LDL.U8 R10, [R12+0x3] ;  /* 0x000003000c0a7983 */ /* 0x000f620000100000 */
[----:B--2---:R-:W-:-:S02]  /*0cf0*/  ISETP.NE.AND P6, PT, R5, RZ, PT ;  /* 0x000000ff0500720c */ /* 0x004fc40003fc5270 */
[----:B---3--:R-:W-:Y:S01]  /*0d00*/  ISETP.NE.AND P3, PT, R4, RZ, PT ;  /* 0x000000ff0400720c */ /* 0x008fe20003f65270 */
[----:B------:R-:W-:Y:S01]  /*0d10*/  IMAD.WIDE.U32 R4, R0, 0x4, R6 ;  /* 0x0000000400047825 */ /* 0x000fe200078e0006 */
[----:B----4-:R-:W-:-:S09]  /*0d20*/  ISETP.NE.AND P2, PT, R9, RZ, PT ;  /* 0x000000ff0900720c */ /* 0x010fd20003f45270 */
[----:B------:R-:W2:Y:S01]  /*0d30*/  @!P6 LD.E R9, desc[UR36][R4.64] ;  /* 0x000000240409e980 */ /* 0x000ea2000c101900 */
[----:B-----5:R-:W-:-:S03]  /*0d40*/  ISETP.NE.AND P1, PT, R10, RZ, PT ;  /* 0x000000ff0a00720c */ /* 0x020fc60003f25270 */
[----:B0-----:R-:W3:Y:S04]  /*0d50*/  @!P3 LD.E R11, desc[UR36][R4.64+0x4] ;  /* 0x00000424040bb980 */ /* 0x001ee8000c101900 */
[----:B------:R-:W4:Y:S06]  /*0d60*/  @!P2 LD.E R13, desc[UR36][R4.64+0x8] ;  /* 0x00000824040da980 */ /* 0x000f2c000c101900 */
[----:B------:R-:W5:Y:S01]  /*0d70*/  @!P1 LD.E R21, desc[UR36][R4.64+0xc] ;  /* 0x00000c2404159980 */ /* 0x000f62000c101900 */
[----:B------:R-:W-:Y:S01]  /*0d80*/  @!P1 VIADD R15, R0, 0x3 ;  /* 0x00000003000f9836 */ /* 0x000fe20000000000 */
[----:B--2---:R-:W-:-:S02]  /*0d90*/  @!P6 ISETP.GT.AND P5, PT, R9, R8, PT ;  /* 0x000000080900e20c */ /* 0x004fc40003fa4270 */
[----:B------:R-:W-:Y:S01]  /*0da0*/  @!P6 VIMNMX R8, PT, PT, R8, R9, PT ;  /* 0x000000090808e248 */ /* 0x000fe20003fe0100 */
[----:B------:R-:W-:Y:S01]  /*0db0*/  @!P3 VIADD R9, R0, 0x1 ;  /* 0x000000010009b836 */ /* 0x000fe20000000000 */
[----:B------:R-:W-:Y:S02]  /*0dc0*/  @!P6 SEL R2, R2, R0, P5 ;  /* 0x000000000202e207 */ /* 0x000fe40002800000 */
[----:B---3--:R-:W-:Y:S02]  /*0dd0*/  @!P3 ISETP.GT.AND P4, PT, R11, R8, PT ;  /* 0x000000080b00b20c */ /* 0x008fe40003f84270 */
[----:B------:R-:W-:Y:S01]  /*0de0*/  @!P3 VIMNMX R8, PT, PT, R8, R11, PT ;  /* 0x0000000b0808b248 */ /* 0x000fe20003fe0100 */
[----:B------:R-:W-:Y:S01]  /*0df0*/  @!P2 VIADD R11, R0, 0x2 ;  /* 0x00000002000ba836 */ /* 0x000fe20000000000 */
[----:B------:R-:W-:Y:S01]  /*0e00*/  @!P3 SEL R2, R2, R9, P4 ;  /* 0x000000090202b207 */ /* 0x000fe20002000000 */
[----:B------:R-:W-:Y:S01]  /*0e10*/  VIADD R0, R0, 0x4 ;  /* 0x0000000400007836 */ /* 0x000fe20000000000 */
[----:B----4-:R-:W-:-:S02]  /*0e20*/  @!P2 ISETP.GT.AND P5, PT, R13, R8, PT ;  /* 0x000000080d00a20c */ /* 0x010fc40003fa4270 */
[----:B------:R-:W-:Y:S02]  /*0e30*/  @!P2 VIMNMX R8, PT, PT, R8, R13, PT ;  /* 0x0000000d0808a248 */ /* 0x000fe40003fe0100 */
[----:B------:R-:W-:Y:S02]  /*0e40*/  ISETP.NE.AND P4, PT, R0, 0x1f4, PT ;  /* 0x000001f40000780c */ /* 0x000fe40003f85270 */
[----:B-----5:R-:W-:Y:S02]  /*0e50*/  @!P1 ISETP.GT.AND P3, PT, R21, R8, PT ;  /* 0x000000081500920c */ /* 0x020fe40003f64270 */
[----:B------:R-:W-:Y:S02]  /*0e60*/  @!P2 SEL R2, R2, R11, P5 ;  /* 0x0000000b0202a207 */ /* 0x000fe40002800000 */
[----:B------:R-:W-:Y:S02]  /*0e70*/  @!P1 VIMNMX R8, PT, PT, R8, R21, PT ;  /* 0x0000001508089248 */ /* 0x000fe40003fe0100 */
[----:B------:R-:W-:-:S05]  /*0e80*/  @!P1 SEL R2, R2, R15, P3 ;  /* 0x0000000f02029207 */ /* 0x000fca0001800000 */
[----:B------:R-:W-:Y:S05]  /*0e90*/  @P4 BRA `(.L_x_4) ;  /* 0xfffffffc00804947 */ /* 0x000fea000383ffff */
[----:B------:R-:W-:Y:S05]  /*0ea0*/  BSYNC.RECONVERGENT B1 ;  /* 0x0000000000017941 */ /* 0x000fea0003800200 */
.L_x_3:
[----:B------:R-:W0:Y:S01]  /*0eb0*/  LDC.64 R8, c[0x0][0x380] ;  /* 0x0000e000ff087b82 */ /* 0x000e220000000a00 */
[----:B------:R-:W-:Y:S02]  /*0ec0*/  IMAD.MOV.U32 R5, RZ, RZ, 0x1 ;  /* 0x00000001ff057424 */ /* 0x000fe400078e00ff */
[----:B------:R-:W-:Y:S02]  /*0ed0*/  HFMA2 R0, -RZ, RZ, 0, 0 ;  /* 0x00000000ff007431 */ /* 0x000fe400000001ff */
[----:B------:R-:W-:Y:S01]  /*0ee0*/  IMAD.IADD R10, R1, 0x1, R2 ;  /* 0x00000001010a7824 */ /* 0x000fe200078e0202 */
[----:B------:R-:W-:Y:S04]  /*0ef0*/  BSSY.RECONVERGENT B1, `(.L_x_5) ;  /* 0x000004e000017945 */ /* 0x000fe80003800200 */
[----:B------:R1:W-:Y:S02]  /*0f00*/  STL.U8 [R10], R5 ;  /* 0x000000050a007387 */ /* 0x0003e40000100000 */
[----:B-1----:R-:W-:-:S04]  /*0f10*/  IMAD.WIDE R4, R2, 0x4, R6 ;  /* 0x0000000402047825 */ /* 0x002fc800078e0206 */
[----:B0-----:R-:W-:-:S07]  /*0f20*/  IMAD.WIDE R8, R2, 0x8, R8 ;  /* 0x0000000802087825 */ /* 0x001fce00078e0208 */
.L_x_14:
[----:B---3--:R-:W-:-:S05]  /*0f30*/  IMAD.IADD R13, R1, 0x1, R0 ;  /* 0x00000001010d7824 */ /* 0x008fca00078e0200 */
[----:B--2---:R-:W2:Y:S01]  /*0f40*/  LDL.U8 R14, [R13] ;  /* 0x000000000d0e7983 */ /* 0x004ea20000100000 */
[----:B------:R-:W-:Y:S01]  /*0f50*/  IMAD.MOV.U32 R12, RZ, RZ, R0 ;  /* 0x000000ffff0c7224 */ /* 0x000fe200078e0000 */
[----:B------:R-:W-:Y:S01]  /*0f60*/  BSSY.RECONVERGENT B2, `(.L_x_6) ;  /* 0x0000012000027945 */ /* 0x000fe20003800200 */
[----:B01----:R-:W-:-:S04]  /*0f70*/  IMAD.WIDE.U32 R10, R0, 0x4, R6 ;  /* 0x00000004000a7825 */ /* 0x003fc800078e0006 */
[----:B------:R-:W-:-:S05]  /*0f80*/  VIADD R0, R0, 0x4 ;  /* 0x0000000400007836 */ /* 0x000fca0000000000 */
[----:B------:R-:W-:Y:S02]  /*0f90*/  ISETP.NE.AND P1, PT, R0, 0x1f4, PT ;  /* 0x000001f40000780c */ /* 0x000fe40003f25270 */
[----:B--2---:R-:W-:-:S13]  /*0fa0*/  ISETP.NE.AND P2, PT, R14, RZ, PT ;  /* 0x000000ff0e00720c */ /* 0x004fda0003f45270 */
[----:B------:R-:W-:Y:S05]  /*0fb0*/  @P2 BRA `(.L_x_7) ;  /* 0x0000000000302947 */ /* 0x000fea0003800000 */
[----:B------:R-:W2:Y:S02]  /*0fc0*/  LDG.E.64 R14, desc[UR36][R8.64] ;  /* 0x00000024080e7981 */ /* 0x000ea4000c1e1b00 */
[----:B--2---:R-:W-:-:S06]  /*0fd0*/  IMAD.WIDE.U32 R14, R12, 0x4, R14 ;  /* 0x000000040c0e7825 */ /* 0x004fcc00078e000e */
[----:B------:R-:W2:Y:S02]  /*0fe0*/  LD.E R15, desc[UR36][R14.64] ;  /* 0x000000240e0f7980 */ /* 0x000ea4000c101900 */
[----:B--2---:R-:W-:-:S13]  /*0ff0*/  ISETP.NE.AND P2, PT, R15, RZ, PT ;  /* 0x000000ff0f00720c */ /* 0x004fda0003f45270 */
[----:B------:R-:W-:Y:S05]  /*1000*/  @!P2 BRA `(.L_x_7) ;  /* 0x00000000001ca947 */ /* 0x000fea0003800000 */
[----:B------:R-:W2:Y:S02]  /*1010*/  LD.E R20, desc[UR36][R4.64] ;  /* 0x0000002404147980 */ /* 0x000ea4000c101900 */
[----:B--2---:R-:W-:-:S13]  /*1020*/  ISETP.NE.AND P2, PT, R20, 0x7fffffff, PT ;  /* 0x7fffffff1400780c */ /* 0x004fda0003f45270 */
[----:B------:R-:W-:Y:S05]  /*1030*/  @!P2 BRA `(.L_x_7) ;  /* 0x000000000010a947 */ /* 0x000fea0003800000 */
[----:B------:R-:W2:Y:S01]  /*1040*/  LD.E R14, desc[UR36][R10.64] ;  /* 0x000000240a0e7980 */ /* 0x000ea2000c101900 */
[----:B------:R-:W-:-:S05]  /*1050*/  IMAD.IADD R15, R15, 0x1, R20 ;  /* 0x000000010f0f7824 */ /* 0x000fca00078e0214 */
[----:B--2---:R-:W-:-:S13]  /*1060*/  ISETP.GE.AND P2, PT, R15, R14, PT ;  /* 0x0000000e0f00720c */ /* 0x004fda0003f46270 */
[----:B------:R0:W-:Y:S02]  /*1070*/  @!P2 ST.E desc[UR36][R10.64], R15 ;  /* 0x0000000f0a00a985 */ /* 0x0001e4000c101924 */
.L_x_7:
[----:B------:R-:W-:Y:S05]  /*1080*/  BSYNC.RECONVERGENT B2 ;  /* 0x0000000000027941 */ /* 0x000fea0003800200 */
.L_x_6:
[----:B------:R-:W2:Y:S01]  /*1090*/  LDL.U8 R14, [R13+0x1] ;  /* 0x000001000d0e7983 */ /* 0x000ea20000100000 */
[----:B------:R-:W-:Y:S01]  /*10a0*/  BSSY.RECONVERGENT B2, `(.L_x_8) ;  /* 0x000000f000027945 */ /* 0x000fe20003800200 */
[----:B--2---:R-:W-:-:S13]  /*10b0*/  ISETP.NE.AND P2, PT, R14, RZ, PT ;  /* 0x000000ff0e00720c */ /* 0x004fda0003f45270 */
[----:B------:R-:W-:Y:S05]  /*10c0*/  @P2 BRA `(.L_x_9) ;  /* 0x0000000000302947 */ /* 0x000fea0003800000 */
[----:B0-----:R-:W2:Y:S02]  /*10d0*/  LDG.E.64 R14, desc[UR36][R8.64] ;  /* 0x00000024080e7981 */ /* 0x001ea4000c1e1b00 */
        /* <DEDUP_REMOVED lines=11> */
.L_x_9:
[----:B------:R-:W-:Y:S05]  /*1190*/  BSYNC.RECONVERGENT B2 ;  /* 0x0000000000027941 */ /* 0x000fea0003800200 */
.L_x_8:
[----:B------:R-:W2:Y:S01]  /*11a0*/  LDL.U8 R14, [R13+0x2] ;  /* 0x000002000d0e7983 */ /* 0x000ea20000100000 */
[----:B------:R-:W-:Y:S01]  /*11b0*/  BSSY.RECONVERGENT B2, `(.L_x_10) ;  /* 0x000000f000027945 */ /* 0x000fe20003800200 */
[----:B--2---:R-:W-:-:S13]  /*11c0*/  ISETP.NE.AND P2, PT, R14, RZ, PT ;  /* 0x000000ff0e00720c */ /* 0x004fda0003f45270 */
[----:B------:R-:W-:Y:S05]  /*11d0*/  @P2 BRA `(.L_x_11) ;  /* 0x0000000000302947 */ /* 0x000fea0003800000 */
[----:B01----:R-:W2:Y:S02]  /*11e0*/  LDG.E.64 R14, desc[UR36][R8.64] ;  /* 0x00000024080e7981 */ /* 0x003ea4000c1e1b00 */
        /* <DEDUP_REMOVED lines=11> */
.L_x_11:
[----:B------:R-:W-:Y:S05]  /*12a0*/  BSYNC.RECONVERGENT B2 ;  /* 0x0000000000027941 */ /* 0x000fea0003800200 */
.L_x_10:
[----:B------:R-:W3:Y:S01]  /*12b0*/  LDL.U8 R13, [R13+0x3] ;  /* 0x000003000d0d7983 */ /* 0x000ee20000100000 */
[----:B------:R-:W-:Y:S01]  /*12c0*/  BSSY.RECONVERGENT B2, `(.L_x_12) ;  /* 0x000000f000027945 */ /* 0x000fe20003800200 */
[----:B---3--:R-:W-:-:S13]  /*12d0*/  ISETP.NE.AND P2, PT, R13, RZ, PT ;  /* 0x000000ff0d00720c */ /* 0x008fda0003f45270 */
[----:B------:R-:W-:Y:S05]  /*12e0*/  @P2 BRA `(.L_x_13) ;  /* 0x0000000000302947 */ /* 0x000fea0003800000 */
[----:B012---:R-:W2:Y:S02]  /*12f0*/  LDG.E.64 R14, desc[UR36][R8.64] ;  /* 0x00000024080e7981 */ /* 0x007ea4000c1e1b00 */
        /* <DEDUP_REMOVED lines=11> */
.L_x_13:
[----:B------:R-:W-:Y:S05]  /*13b0*/  BSYNC.RECONVERGENT B2 ;  /* 0x0000000000027941 */ /* 0x000fea0003800200 */
.L_x_12:
[----:B------:R-:W-:Y:S05]  /*13c0*/  @P1 BRA `(.L_x_14) ;  /* 0xfffffff800d81947 */ /* 0x000fea000383ffff */
[----:B------:R-:W-:Y:S05]  /*13d0*/  BSYNC.RECONVERGENT B1 ;  /* 0x0000000000017941 */ /* 0x000fea0003800200 */
.L_x_5:
[----:B------:R-:W-:Y:S05]  /*13e0*/  @P0 BRA `(.L_x_15) ;  /* 0xfffffff800180947 */ /* 0x000fea000383ffff */
[----:B------:R-:W-:Y:S05]  /*13f0*/  BSYNC.RECONVERGENT B0 ;  /* 0x0000000000007941 */ /* 0x000fea0003800200 */
.L_x_2:
[----:B------:R-:W-:Y:S01]  /*1400*/  IADD3 R8, PT, PT, R19, 0x1, RZ ;  /* 0x0000000113087810 */ /* 0x000fe20007ffe0ff */
[----:B------:R-:W-:Y:S01]  /*1410*/  IMAD.MOV.U32 R9, RZ, RZ, 0x1f4 ;  /* 0x000001f4ff097424 */ /* 0x000fe200078e00ff */
[----:B------:R-:W-:Y:S01]  /*1420*/  MOV R0, 0x0 ;  /* 0x0000000000007802 */ /* 0x000fe20000000f00 */
[----:B------:R-:W4:Y:S01]  /*1430*/  LDCU.64 UR4, c[0x4][0x8] ;  /* 0x01000100ff0477ac */ /* 0x000f220008000a00 */
[----:B------:R-:W-:Y:S02]  /*1440*/  IMAD.MOV.U32 R6, RZ, RZ, R17 ;  /* 0x000000ffff067224 */ /* 0x000fe400078e0011 */
[----:B------:R4:W-:Y:S01]  /*1450*/  STL.64 [R1+0x1f8], R8 ;  /* 0x0001f80801007387 */ /* 0x0009e20000100a00 */
[----:B0123--:R0:W1:Y:S01]  /*1460*/  LDC.64 R10, c[0x4][R0] ;  /* 0x01000000000a7b82 */ /* 0x00f0620000000a00 */
[----:B------:R-:W-:Y:S02]  /*1470*/  IMAD.MOV.U32 R7, RZ, RZ, R16 ;  /* 0x000000ffff077224 */ /* 0x000fe400078e0010 */
[----:B----4-:R-:W-:-:S02]  /*1480*/  IMAD.U32 R4, RZ, RZ, UR4 ;  /* 0x00000004ff047e24 */ /* 0x010fc4000f8e00ff */
[----:B0-----:R-:W-:-:S07]  /*1490*/  IMAD.U32 R5, RZ, RZ, UR5 ;  /* 0x00000005ff057e24 */ /* 0x001fce000f8e00ff */
[----:B------:R-:W-:-:S07]  /*14a0*/  LEPC R20, `(.L_x_16) ;  /* 0x000000001014794e */ /* 0x000fce0000000000 */
[----:B-1----:R-:W-:Y:S05]  /*14b0*/  CALL.ABS.NOINC R10 ;  /* 0x000000000a007343 */ /* 0x002fea0003c00000 */
.L_x_16:
[----:B------:R-:W-:-:S05]  /*14c0*/  IMAD.IADD R19, R18, 0x1, R19 ;  /* 0x0000000112137824 */ /* 0x000fca00078e0213 */
[----:B------:R-:W-:-:S13]  /*14d0*/  ISETP.GE.AND P0, PT, R19, 0x1f4, PT ;  /* 0x000001f41300780c */ /* 0x000fda0003f06270 */
[----:B------:R-:W-:Y:S05]  /*14e0*/  @!P0 BRA `(.L_x_17) ;  /* 0xffffffec00008947 */ /* 0x000fea000383ffff */
[----:B------:R-:W-:Y:S05]  /*14f0*/  EXIT ;  /* 0x000000000000794d */ /* 0x000fea0003800000 */
.L_x_18:
[----:B------:R-:W-:-:S00]  /*1500*/  BRA `(.L_x_18) ;  /* 0xfffffffc00fc7947 */ /* 0x000fc0000383ffff */
[----:B------:R-:W-:-:S00]  /*1510*/  NOP ;  /* 0x0000000000007918 */ /* 0x000fc00000000000 */
        /* <DEDUP_REMOVED lines=14> */
.L_x_19:


//--------------------- .nv.global.init           --------------------------
	.section	.nv.global.init,"aw",@progbits
.nv.global.init:
	.type		$str,@object
	.size		$str,(.L_0 - $str)
$str:
        /*0000*/ 	.byte	0x43, 0x75, 0x64, 0x61, 0x20, 0x7c, 0x20, 0x4e, 0x6f, 0x64, 0x65, 0x20, 0x25, 0x64, 0x20, 0x6f
        /*0010*/ 	.byte	0x75, 0x74, 0x20, 0x6f, 0x66, 0x20, 0x25, 0x64, 0x0a, 0x00
.L_0:


//--------------------- .nv.shared.reserved.0     --------------------------
	.section	.nv.shared.reserved.0,"aw",@nobits
	.weak		__nv_reservedSMEM_offset_0_alias
	.size		__nv_reservedSMEM_offset_0_alias, 0, 64
	.other		__nv_reservedSMEM_offset_0_alias,@"STO_CUDA_RESERVED_SHARED STV_DEFAULT"
__nv_reservedSMEM_offset_0_alias:
	.zero		0
	.zero		64


//--------------------- .nv.constant0._Z13cuda_dijkstraPPiS0_ --------------------------
	.section	.nv.constant0._Z13cuda_dijkstraPPiS0_,"a",@progbits
	.sectionflags	@""
	.align	4
.nv.constant0._Z13cuda_dijkstraPPiS0_:
	.zero		912


//--------------------- SYMBOLS --------------------------

	.type		.nv.reservedSmem.offset0,@object
	.size		.nv.reservedSmem.offset0,0x4
	.type		vprintf,@function
